//
// Generated by NVIDIA NVVM Compiler
//
// Compiler Build ID: CL-36424714
// Cuda compilation tools, release 13.0, V13.0.88
// Based on NVVM 20.0.0
//

.version 9.0
.target sm_100
.address_size 64

	// .globl	_Z6warmUpv

.visible .entry _Z6warmUpv()
{


	ret;

}
	// .globl	_Z29InfluenceSpreadPopulationStepPbPfS0_S0_iiifS_
.visible .entry _Z29InfluenceSpreadPopulationStepPbPfS0_S0_iiifS_(
	.param .u64 .ptr .align 1 _Z29InfluenceSpreadPopulationStepPbPfS0_S0_iiifS__param_0,
	.param .u64 .ptr .align 1 _Z29InfluenceSpreadPopulationStepPbPfS0_S0_iiifS__param_1,
	.param .u64 .ptr .align 1 _Z29InfluenceSpreadPopulationStepPbPfS0_S0_iiifS__param_2,
	.param .u64 .ptr .align 1 _Z29InfluenceSpreadPopulationStepPbPfS0_S0_iiifS__param_3,
	.param .u32 _Z29InfluenceSpreadPopulationStepPbPfS0_S0_iiifS__param_4,
	.param .u32 _Z29InfluenceSpreadPopulationStepPbPfS0_S0_iiifS__param_5,
	.param .u32 _Z29InfluenceSpreadPopulationStepPbPfS0_S0_iiifS__param_6,
	.param .f32 _Z29InfluenceSpreadPopulationStepPbPfS0_S0_iiifS__param_7,
	.param .u64 .ptr .align 1 _Z29InfluenceSpreadPopulationStepPbPfS0_S0_iiifS__param_8
)
{
	.reg .pred 	%p<14>;
	.reg .b16 	%rs<4>;
	.reg .b32 	%r<26>;
	.reg .b32 	%f<20>;
	.reg .b64 	%rd<23>;

	ld.param.u64 	%rd10, [_Z29InfluenceSpreadPopulationStepPbPfS0_S0_iiifS__param_0];
	ld.param.u64 	%rd6, [_Z29InfluenceSpreadPopulationStepPbPfS0_S0_iiifS__param_1];
	ld.param.u64 	%rd7, [_Z29InfluenceSpreadPopulationStepPbPfS0_S0_iiifS__param_2];
	ld.param.u64 	%rd8, [_Z29InfluenceSpreadPopulationStepPbPfS0_S0_iiifS__param_3];
	ld.param.u32 	%r12, [_Z29InfluenceSpreadPopulationStepPbPfS0_S0_iiifS__param_4];
	ld.param.u32 	%r14, [_Z29InfluenceSpreadPopulationStepPbPfS0_S0_iiifS__param_5];
	ld.param.u32 	%r13, [_Z29InfluenceSpreadPopulationStepPbPfS0_S0_iiifS__param_6];
	ld.param.f32 	%f10, [_Z29InfluenceSpreadPopulationStepPbPfS0_S0_iiifS__param_7];
	ld.param.u64 	%rd9, [_Z29InfluenceSpreadPopulationStepPbPfS0_S0_iiifS__param_8];
	cvta.to.global.u64 	%rd1, %rd10;
	mov.u32 	%r15, %ctaid.x;
	mov.u32 	%r16, %ntid.x;
	mov.u32 	%r17, %tid.x;
	mad.lo.s32 	%r18, %r15, %r16, %r17;
	div.s32 	%r1, %r18, %r12;
	mul.lo.s32 	%r19, %r1, %r12;
	sub.s32 	%r2, %r18, %r19;
	setp.ge.s32 	%p1, %r1, %r14;
	setp.lt.s32 	%p2, %r12, 0;
	or.pred  	%p3, %p2, %p1;
	@%p3 bra 	$L__BB1_14;
	cvta.to.global.u64 	%rd11, %rd9;
	cvt.s64.s32 	%rd12, %r1;
	add.s64 	%rd13, %rd11, %rd12;
	ld.global.u8 	%rs1, [%rd13];
	setp.eq.s16 	%p4, %rs1, 0;
	@%p4 bra 	$L__BB1_14;
	add.s32 	%r4, %r12, -1;
	add.s32 	%r21, %r13, -1;
	cvt.rn.f32.s32 	%f1, %r21;
	cvt.rn.f32.s32 	%f2, %r2;
	max.u32 	%r5, %r12, 1;
	cvta.to.global.u64 	%rd2, %rd8;
	cvta.to.global.u64 	%rd3, %rd7;
	cvta.to.global.u64 	%rd4, %rd6;
	mov.f32 	%f19, 0f00000000;
	mov.b32 	%r24, 0;
$L__BB1_3:
	add.s32 	%r22, %r24, %r19;
	cvt.s64.s32 	%rd14, %r22;
	add.s64 	%rd15, %rd1, %rd14;
	ld.global.u8 	%rs2, [%rd15];
	setp.eq.s16 	%p5, %rs2, 0;
	setp.eq.s32 	%p6, %r2, %r24;
	or.pred  	%p7, %p6, %p5;
	@%p7 bra 	$L__BB1_11;
	mul.wide.u32 	%rd16, %r24, 4;
	add.s64 	%rd5, %rd2, %rd16;
	ld.global.f32 	%f12, [%rd5];
	cvt.rzi.s32.f32 	%r25, %f12;
	setp.eq.s32 	%p8, %r24, %r4;
	mov.f32 	%f17, %f1;
	@%p8 bra 	$L__BB1_6;
	ld.global.f32 	%f17, [%rd5+4];
$L__BB1_6:
	cvt.rzi.s32.f32 	%r8, %f17;
	setp.ge.s32 	%p9, %r25, %r8;
	mov.f32 	%f18, 0f00000000;
	@%p9 bra 	$L__BB1_10;
	bra.uni 	$L__BB1_8;
$L__BB1_7:
	add.s32 	%r25, %r25, 1;
	setp.eq.s32 	%p11, %r25, %r8;
	@%p11 bra 	$L__BB1_10;
$L__BB1_8:
	mul.wide.s32 	%rd17, %r25, 4;
	add.s64 	%rd18, %rd3, %rd17;
	ld.global.f32 	%f14, [%rd18];
	setp.neu.f32 	%p10, %f14, %f2;
	@%p10 bra 	$L__BB1_7;
	add.s64 	%rd20, %rd4, %rd17;
	ld.global.f32 	%f18, [%rd20];
$L__BB1_10:
	add.f32 	%f19, %f19, %f18;
$L__BB1_11:
	add.s32 	%r24, %r24, 1;
	setp.ne.s32 	%p12, %r24, %r5;
	@%p12 bra 	$L__BB1_3;
	setp.ltu.f32 	%p13, %f19, %f10;
	@%p13 bra 	$L__BB1_14;
	add.s32 	%r23, %r19, %r2;
	cvt.s64.s32 	%rd21, %r23;
	add.s64 	%rd22, %rd1, %rd21;
	mov.b16 	%rs3, 1;
	st.global.u8 	[%rd22], %rs3;
$L__BB1_14:
	ret;

}


// ===== COMPILED SASS (sm_100) =====

	.target	sm_100

	.elftype	@"ET_EXEC"


//--------------------- .note.nv.tkinfo           --------------------------
	.section	.note.nv.tkinfo,"",@"SHT_NOTE"
	.sectionflags	@"SHF_NOTE_NV_TKINFO"
	.tkinfo
        /*0018*/ 	.word	0x00000002
        /*0030*/ 	.string	""
        /*0030*/ 	.string	"ptxas"
        /*0030*/ 	.string	"Cuda compilation tools, release 13.0, V13.0.88"
        /*0030*/ 	.string	"Build cuda_13.0.r13.0/compiler.36424714_0"
        /*0030*/ 	.string	"-arch sm_100 -m 64 "



//--------------------- .note.nv.cuinfo           --------------------------
	.section	.note.nv.cuinfo,"",@"SHT_NOTE"
	.sectionflags	@"SHF_NOTE_NV_CUINFO"
        /*0018*/ 	.short	0x0002
        /*001a*/ 	.short	0x0064
        /*001c*/ 	.short	0x0082
	.zero		2


//--------------------- .nv.info                  --------------------------
	.section	.nv.info,"",@"SHT_CUDA_INFO"
	.align	4


	//----- nvinfo : EIATTR_REGCOUNT
	.align		4
        /*0000*/ 	.byte	0x04, 0x2f
        /*0002*/ 	.short	(.L_1 - .L_0)
	.align		4
.L_0:
        /*0004*/ 	.word	index@(_Z6warmUpv)
        /*0008*/ 	.word	0x00000004


	//----- nvinfo : EIATTR_FRAME_SIZE
	.align		4
.L_1:
        /*000c*/ 	.byte	0x04, 0x11
        /*000e*/ 	.short	(.L_3 - .L_2)
	.align		4
.L_2:
        /*0010*/ 	.word	index@(_Z6warmUpv)
        /*0014*/ 	.word	0x00000000


	//----- nvinfo : EIATTR_REGCOUNT
	.align		4
.L_3:
        /*0018*/ 	.byte	0x04, 0x2f
        /*001a*/ 	.short	(.L_5 - .L_4)
	.align		4
.L_4:
        /*001c*/ 	.word	index@(_Z29InfluenceSpreadPopulationStepPbPfS0_S0_iiifS_)
        /*0020*/ 	.word	0x00000015


	//----- nvinfo : EIATTR_FRAME_SIZE
	.align		4
.L_5:
        /*0024*/ 	.byte	0x04, 0x11
        /*0026*/ 	.short	(.L_7 - .L_6)
	.align		4
.L_6:
        /*0028*/ 	.word	index@(_Z29InfluenceSpreadPopulationStepPbPfS0_S0_iiifS_)
        /*002c*/ 	.word	0x00000000


	//----- nvinfo : EIATTR_MIN_STACK_SIZE
	.align		4
.L_7:
        /*0030*/ 	.byte	0x04, 0x12
        /*0032*/ 	.short	(.L_9 - .L_8)
	.align		4
.L_8:
        /*0034*/ 	.word	index@(_Z29InfluenceSpreadPopulationStepPbPfS0_S0_iiifS_)
        /*0038*/ 	.word	0x00000000


	//----- nvinfo : EIATTR_MIN_STACK_SIZE
	.align		4
.L_9:
        /*003c*/ 	.byte	0x04, 0x12
        /*003e*/ 	.short	(.L_11 - .L_10)
	.align		4
.L_10:
        /*0040*/ 	.word	index@(_Z6warmUpv)
        /*0044*/ 	.word	0x00000000
.L_11:


//--------------------- .nv.compat                --------------------------
	.section	.nv.compat,"",@"SHT_CUDA_COMPAT_INFO"
	.align	4
        /*0000*/ 	.byte	0x02, 0x09, 0x00, 0x00, 0x02, 0x02, 0x01, 0x00, 0x02, 0x05, 0x05, 0x00, 0x03, 0x07, 0x01, 0x01
        /*0010*/ 	.byte	0x02, 0x03, 0x00, 0x00, 0x02, 0x06, 0x01, 0x00, 0x04, 0x0b, 0x08, 0x00, 0x09, 0x00, 0x00, 0x00
        /*0020*/ 	.byte	0x00, 0x00, 0x00, 0x00


//--------------------- .nv.info._Z29InfluenceSpreadPopulationStepPbPfS0_S0_iiifS_ --------------------------
	.section	.nv.info._Z29InfluenceSpreadPopulationStepPbPfS0_S0_iiifS_,"",@"SHT_CUDA_INFO"
	.sectionflags	@""
	.align	4


	//----- nvinfo : EIATTR_CUDA_API_VERSION
	.align		4
        /*0000*/ 	.byte	0x04, 0x37
        /*0002*/ 	.short	(.L_13 - .L_12)
.L_12:
        /*0004*/ 	.word	0x00000082


	//----- nvinfo : EIATTR_KPARAM_INFO
	.align		4
.L_13:
        /*0008*/ 	.byte	0x04, 0x17
        /*000a*/ 	.short	(.L_15 - .L_14)
.L_14:
        /*000c*/ 	.word	0x00000000
        /*0010*/ 	.short	0x0008
        /*0012*/ 	.short	0x0030
        /*0014*/ 	.byte	0x00, 0xf5, 0x21, 0x00


	//----- nvinfo : EIATTR_KPARAM_INFO
	.align		4
.L_15:
        /*0018*/ 	.byte	0x04, 0x17
        /*001a*/ 	.short	(.L_17 - .L_16)
.L_16:
        /*001c*/ 	.word	0x00000000
        /*0020*/ 	.short	0x0007
        /*0022*/ 	.short	0x002c
        /*0024*/ 	.byte	0x00, 0xf0, 0x11, 0x00


	//----- nvinfo : EIATTR_KPARAM_INFO
	.align		4
.L_17:
        /*0028*/ 	.byte	0x04, 0x17
        /*002a*/ 	.short	(.L_19 - .L_18)
.L_18:
        /*002c*/ 	.word	0x00000000
        /*0030*/ 	.short	0x0006
        /*0032*/ 	.short	0x0028
        /*0034*/ 	.byte	0x00, 0xf0, 0x11, 0x00


	//----- nvinfo : EIATTR_KPARAM_INFO
	.align		4
.L_19:
        /*0038*/ 	.byte	0x04, 0x17
        /*003a*/ 	.short	(.L_21 - .L_20)
.L_20:
        /*003c*/ 	.word	0x00000000
        /*0040*/ 	.short	0x0005
        /*0042*/ 	.short	0x0024
        /*0044*/ 	.byte	0x00, 0xf0, 0x11, 0x00


	//----- nvinfo : EIATTR_KPARAM_INFO
	.align		4
.L_21:
        /*0048*/ 	.byte	0x04, 0x17
        /*004a*/ 	.short	(.L_23 - .L_22)
.L_22:
        /*004c*/ 	.word	0x00000000
        /*0050*/ 	.short	0x0004
        /*0052*/ 	.short	0x0020
        /*0054*/ 	.byte	0x00, 0xf0, 0x11, 0x00


	//----- nvinfo : EIATTR_KPARAM_INFO
	.align		4
.L_23:
        /*0058*/ 	.byte	0x04, 0x17
        /*005a*/ 	.short	(.L_25 - .L_24)
.L_24:
        /*005c*/ 	.word	0x00000000
        /*0060*/ 	.short	0x0003
        /*0062*/ 	.short	0x0018
        /*0064*/ 	.byte	0x00, 0xf5, 0x21, 0x00


	//----- nvinfo : EIATTR_KPARAM_INFO
	.align		4
.L_25:
        /*0068*/ 	.byte	0x04, 0x17
        /*006a*/ 	.short	(.L_27 - .L_26)
.L_26:
        /*006c*/ 	.word	0x00000000
        /*0070*/ 	.short	0x0002
        /*0072*/ 	.short	0x0010
        /*0074*/ 	.byte	0x00, 0xf5, 0x21, 0x00


	//----- nvinfo : EIATTR_KPARAM_INFO
	.align		4
.L_27:
        /*0078*/ 	.byte	0x04, 0x17
        /*007a*/ 	.short	(.L_29 - .L_28)
.L_28:
        /*007c*/ 	.word	0x00000000
        /*0080*/ 	.short	0x0001
        /*0082*/ 	.short	0x0008
        /*0084*/ 	.byte	0x00, 0xf5, 0x21, 0x00


	//----- nvinfo : EIATTR_KPARAM_INFO
	.align		4
.L_29:
        /*0088*/ 	.byte	0x04, 0x17
        /*008a*/ 	.short	(.L_31 - .L_30)
.L_30:
        /*008c*/ 	.word	0x00000000
        /*0090*/ 	.short	0x0000
        /*0092*/ 	.short	0x0000
        /*0094*/ 	.byte	0x00, 0xf5, 0x21, 0x00


	//----- nvinfo : EIATTR_SPARSE_MMA_MASK
	.align		4
.L_31:
        /*0098*/ 	.byte	0x03, 0x50
        /*009a*/ 	.short	0x0000


	//----- nvinfo : EIATTR_MAXREG_COUNT
	.align		4
        /*009c*/ 	.byte	0x03, 0x1b
        /*009e*/ 	.short	0x00ff


	//----- nvinfo : EIATTR_MERCURY_ISA_VERSION
	.align		4
        /*00a0*/ 	.byte	0x03, 0x5f
        /*00a2*/ 	.short	0x0101


	//----- nvinfo : EIATTR_VRC_CTA_INIT_COUNT
	.align		4
        /*00a4*/ 	.byte	0x02, 0x4a
	.zero		1
	.zero		1


	//----- nvinfo : EIATTR_EXIT_INSTR_OFFSETS
	.align		4
        /*00a8*/ 	.byte	0x04, 0x1c
        /*00aa*/ 	.short	(.L_33 - .L_32)


	//   ....[0]....
.L_32:
        /*00ac*/ 	.word	0x00000200


	//   ....[1]....
        /*00b0*/ 	.word	0x00000270


	//   ....[2]....
        /*00b4*/ 	.word	0x000006c0


	//   ....[3]....
        /*00b8*/ 	.word	0x00000730


	//----- nvinfo : EIATTR_CRS_STACK_SIZE
	.align		4
.L_33:
        /*00bc*/ 	.byte	0x04, 0x1e
        /*00be*/ 	.short	(.L_35 - .L_34)
.L_34:
        /*00c0*/ 	.word	0x00000000


	//----- nvinfo : EIATTR_CBANK_PARAM_SIZE
	.align		4
.L_35:
        /*00c4*/ 	.byte	0x03, 0x19
        /*00c6*/ 	.short	0x0038


	//----- nvinfo : EIATTR_PARAM_CBANK
	.align		4
        /*00c8*/ 	.byte	0x04, 0x0a
        /*00ca*/ 	.short	(.L_37 - .L_36)
	.align		4
.L_36:
        /*00cc*/ 	.word	index@(.nv.constant0._Z29InfluenceSpreadPopulationStepPbPfS0_S0_iiifS_)
        /*00d0*/ 	.short	0x0380
        /*00d2*/ 	.short	0x0038


	//----- nvinfo : EIATTR_SW_WAR
	.align		4
.L_37:
        /*00d4*/ 	.byte	0x04, 0x36
        /*00d6*/ 	.short	(.L_39 - .L_38)
.L_38:
        /*00d8*/ 	.word	0x00000008
.L_39:


//--------------------- .nv.info._Z6warmUpv       --------------------------
	.section	.nv.info._Z6warmUpv,"",@"SHT_CUDA_INFO"
	.sectionflags	@""
	.align	4


	//----- nvinfo : EIATTR_CUDA_API_VERSION
	.align		4
        /*0000*/ 	.byte	0x04, 0x37
        /*0002*/ 	.short	(.L_41 - .L_40)
.L_40:
        /*0004*/ 	.word	0x00000082


	//----- nvinfo : EIATTR_SPARSE_MMA_MASK
	.align		4
.L_41:
        /*0008*/ 	.byte	0x03, 0x50
        /*000a*/ 	.short	0x0000


	//----- nvinfo : EIATTR_MAXREG_COUNT
	.align		4
        /*000c*/ 	.byte	0x03, 0x1b
        /*000e*/ 	.short	0x00ff


	//----- nvinfo : EIATTR_MERCURY_ISA_VERSION
	.align		4
        /*0010*/ 	.byte	0x03, 0x5f
        /*0012*/ 	.short	0x0101


	//----- nvinfo : EIATTR_VRC_CTA_INIT_COUNT
	.align		4
        /*0014*/ 	.byte	0x02, 0x4a
	.zero		1
	.zero		1


	//----- nvinfo : EIATTR_EXIT_INSTR_OFFSETS
	.align		4
        /*0018*/ 	.byte	0x04, 0x1c
        /*001a*/ 	.short	(.L_43 - .L_42)


	//   ....[0]....
.L_42:
        /*001c*/ 	.word	0x00000010


	//----- nvinfo : EIATTR_SW_WAR
	.align		4
.L_43:
        /*0020*/ 	.byte	0x04, 0x36
        /*0022*/ 	.short	(.L_45 - .L_44)
.L_44:
        /*0024*/ 	.word	0x00000008
.L_45:


//--------------------- .nv.callgraph             --------------------------
	.section	.nv.callgraph,"",@"SHT_CUDA_CALLGRAPH"
	.align	4
	.sectionentsize	8
	.align		4
        /*0000*/ 	.word	0x00000000
	.align		4
        /*0004*/ 	.word	0xffffffff
	.align		4
        /*0008*/ 	.word	0x00000000
	.align		4
        /*000c*/ 	.word	0xfffffffe
	.align		4
        /*0010*/ 	.word	0x00000000
	.align		4
        /*0014*/ 	.word	0xfffffffd
	.align		4
        /*0018*/ 	.word	0x00000000
	.align		4
        /*001c*/ 	.word	0xfffffffc


//--------------------- .text._Z29InfluenceSpreadPopulationStepPbPfS0_S0_iiifS_ --------------------------
	.section	.text._Z29InfluenceSpreadPopulationStepPbPfS0_S0_iiifS_,"ax",@progbits
	.align	128
        .global         _Z29InfluenceSpreadPopulationStepPbPfS0_S0_iiifS_
        .type           _Z29InfluenceSpreadPopulationStepPbPfS0_S0_iiifS_,@function
        .size           _Z29InfluenceSpreadPopulationStepPbPfS0_S0_iiifS_,(.L_x_10 - _Z29InfluenceSpreadPopulationStepPbPfS0_S0_iiifS_)
        .other          _Z29InfluenceSpreadPopulationStepPbPfS0_S0_iiifS_,@"STO_CUDA_ENTRY STV_DEFAULT"
_Z29InfluenceSpreadPopulationStepPbPfS0_S0_iiifS_:
.text._Z29InfluenceSpreadPopulationStepPbPfS0_S0_iiifS_:
[----:B------:R-:W-:Y:S08]  /*0000*/  LDC R1, c[0x0][0x37c] ;  /* 0x0000df00ff017b82 */ /* 0x000ff00000000800 */
[----:B------:R-:W0:Y:S01]  /*0010*/  LDC R7, c[0x0][0x3a0] ;  /* 0x0000e800ff077b82 */ /* 0x000e220000000800 */
[----:B------:R-:W1:Y:S07]  /*0020*/  S2R R5, SR_TID.X ;  /* 0x0000000000057919 */ /* 0x000e6e0000002100 */
[----:B------:R-:W1:Y:S08]  /*0030*/  S2UR UR4, SR_CTAID.X ;  /* 0x00000000000479c3 */ /* 0x000e700000002500 */
[----:B------:R-:W1:Y:S01]  /*0040*/  LDC R0, c[0x0][0x360] ;  /* 0x0000d800ff007b82 */ /* 0x000e620000000800 */
[----:B0-----:R-:W-:-:S04]  /*0050*/  IABS R6, R7 ;  /* 0x0000000700067213 */ /* 0x001fc80000000000 */
[----:B------:R-:W0:Y:S01]  /*0060*/  I2F.RP R4, R6 ;  /* 0x0000000600047306 */ /* 0x000e220000209400 */
[----:B-1----:R-:W-:Y:S01]  /*0070*/  IMAD R0, R0, UR4, R5 ;  /* 0x0000000400007c24 */ /* 0x002fe2000f8e0205 */
[----:B------:R-:W1:Y:S06]  /*0080*/  LDCU UR4, c[0x0][0x3a4] ;  /* 0x00007480ff0477ac */ /* 0x000e6c0008000800 */
[----:B0-----:R-:W0:Y:S02]  /*0090*/  MUFU.RCP R4, R4 ;  /* 0x0000000400047308 */ /* 0x001e240000001000 */
[----:B0-----:R-:W-:Y:S01]  /*00a0*/  VIADD R2, R4, 0xffffffe ;  /* 0x0ffffffe04027836 */ /* 0x001fe20000000000 */
[----:B------:R-:W-:-:S05]  /*00b0*/  IABS R4, R0 ;  /* 0x0000000000047213 */ /* 0x000fca0000000000 */
[----:B------:R0:W2:Y:S02]  /*00c0*/  F2I.FTZ.U32.TRUNC.NTZ R3, R2 ;  /* 0x0000000200037305 */ /* 0x0000a4000021f000 */
[----:B0-----:R-:W-:Y:S02]  /*00d0*/  IMAD.MOV.U32 R2, RZ, RZ, RZ ;  /* 0x000000ffff027224 */ /* 0x001fe400078e00ff */
[----:B--2---:R-:W-:-:S04]  /*00e0*/  IMAD.MOV R9, RZ, RZ, -R3 ;  /* 0x000000ffff097224 */ /* 0x004fc800078e0a03 */
[----:B------:R-:W-:-:S04]  /*00f0*/  IMAD R5, R9, R6, RZ ;  /* 0x0000000609057224 */ /* 0x000fc800078e02ff */
[----:B------:R-:W-:-:S06]  /*0100*/  IMAD.HI.U32 R3, R3, R5, R2 ;  /* 0x0000000503037227 */ /* 0x000fcc00078e0002 */
[----:B------:R-:W-:-:S04]  /*0110*/  IMAD.HI.U32 R2, R3, R4, RZ ;  /* 0x0000000403027227 */ /* 0x000fc800078e00ff */
[----:B------:R-:W-:-:S04]  /*0120*/  IMAD.MOV R3, RZ, RZ, -R2 ;  /* 0x000000ffff037224 */ /* 0x000fc800078e0a02 */
[----:B------:R-:W-:-:S05]  /*0130*/  IMAD R3, R6, R3, R4 ;  /* 0x0000000306037224 */ /* 0x000fca00078e0204 */
[----:B------:R-:W-:-:S13]  /*0140*/  ISETP.GT.U32.AND P2, PT, R6, R3, PT ;  /* 0x000000030600720c */ /* 0x000fda0003f44070 */
[----:B------:R-:W-:Y:S02]  /*0150*/  @!P2 IMAD.IADD R3, R3, 0x1, -R6 ;  /* 0x000000010303a824 */ /* 0x000fe400078e0a06 */
[----:B------:R-:W-:Y:S01]  /*0160*/  @!P2 VIADD R2, R2, 0x1 ;  /* 0x000000010202a836 */ /* 0x000fe20000000000 */
[----:B------:R-:W-:Y:S02]  /*0170*/  ISETP.NE.AND P2, PT, R7, RZ, PT ;  /* 0x000000ff0700720c */ /* 0x000fe40003f45270 */
[----:B------:R-:W-:Y:S02]  /*0180*/  ISETP.GE.U32.AND P0, PT, R3, R6, PT ;  /* 0x000000060300720c */ /* 0x000fe40003f06070 */
[----:B------:R-:W-:-:S04]  /*0190*/  LOP3.LUT R3, R0, R7, RZ, 0x3c, !PT ;  /* 0x0000000700037212 */ /* 0x000fc800078e3cff */
[----:B------:R-:W-:-:S07]  /*01a0*/  ISETP.GE.AND P1, PT, R3, RZ, PT ;  /* 0x000000ff0300720c */ /* 0x000fce0003f26270 */
[----:B------:R-:W-:-:S06]  /*01b0*/  @P0 VIADD R2, R2, 0x1 ;  /* 0x0000000102020836 */ /* 0x000fcc0000000000 */
[----:B------:R-:W-:Y:S01]  /*01c0*/  @!P1 IMAD.MOV R2, RZ, RZ, -R2 ;  /* 0x000000ffff029224 */ /* 0x000fe200078e0a02 */
[----:B------:R-:W-:-:S04]  /*01d0*/  @!P2 LOP3.LUT R2, RZ, R7, RZ, 0x33, !PT ;  /* 0x00000007ff02a212 */ /* 0x000fc800078e33ff */
[----:B-1----:R-:W-:-:S04]  /*01e0*/  ISETP.GE.AND P0, PT, R2, UR4, PT ;  /* 0x0000000402007c0c */ /* 0x002fc8000bf06270 */
[----:B------:R-:W-:-:S13]  /*01f0*/  ISETP.LT.OR P0, PT, R7, RZ, P0 ;  /* 0x000000ff0700720c */ /* 0x000fda0000701670 */
[----:B------:R-:W-:Y:S05]  /*0200*/  @P0 EXIT ;  /* 0x000000000000094d */ /* 0x000fea0003800000 */
[----:B------:R-:W0:Y:S01]  /*0210*/  LDCU.64 UR4, c[0x0][0x3b0] ;  /* 0x00007600ff0477ac */ /* 0x000e220008000a00 */
[----:B------:R-:W1:Y:S01]  /*0220*/  LDCU.64 UR6, c[0x0][0x358] ;  /* 0x00006b00ff0677ac */ /* 0x000e620008000a00 */
[----:B0-----:R-:W-:-:S04]  /*0230*/  IADD3 R4, P0, PT, R2, UR4, RZ ;  /* 0x0000000402047c10 */ /* 0x001fc8000ff1e0ff */
[----:B------:R-:W-:-:S05]  /*0240*/  LEA.HI.X.SX32 R5, R2, UR5, 0x1, P0 ;  /* 0x0000000502057c11 */ /* 0x000fca00080f0eff */
[----:B-1----:R-:W2:Y:S02]  /*0250*/  LDG.E.U8 R4, desc[UR6][R4.64] ;  /* 0x0000000604047981 */ /* 0x002ea4000c1e1100 */
[----:B--2---:R-:W-:-:S13]  /*0260*/  ISETP.NE.AND P0, PT, R4, RZ, PT ;  /* 0x000000ff0400720c */ /* 0x004fda0003f05270 */
[----:B------:R-:W-:Y:S05]  /*0270*/  @!P0 EXIT ;  /* 0x000000000000894d */ /* 0x000fea0003800000 */
[----:B------:R-:W0:Y:S01]  /*0280*/  LDCU UR4, c[0x0][0x3a8] ;  /* 0x00007500ff0477ac */ /* 0x000e220008000800 */
[----:B------:R-:W-:Y:S01]  /*0290*/  IMAD.MOV R10, RZ, RZ, -R2 ;  /* 0x000000ffff0a7224 */ /* 0x000fe200078e0a02 */
[C---:B------:R-:W-:Y:S01]  /*02a0*/  VIMNMX.U32 R8, PT, PT, R7.reuse, 0x1, !PT ;  /* 0x0000000107087848 */ /* 0x040fe20007fe0000 */
[C---:B------:R-:W-:Y:S02]  /*02b0*/  VIADD R12, R7.reuse, 0xffffffff ;  /* 0xffffffff070c7836 */ /* 0x040fe40000000000 */
[----:B------:R-:W-:Y:S02]  /*02c0*/  IMAD R10, R7, R10, R0 ;  /* 0x0000000a070a7224 */ /* 0x000fe400078e0200 */
[----:B------:R-:W-:Y:S02]  /*02d0*/  IMAD.MOV.U32 R6, RZ, RZ, RZ ;  /* 0x000000ffff067224 */ /* 0x000fe400078e00ff */
[----:B------:R-:W-:Y:S01]  /*02e0*/  IMAD.MOV.U32 R5, RZ, RZ, RZ ;  /* 0x000000ffff057224 */ /* 0x000fe200078e00ff */
[----:B------:R-:W-:Y:S01]  /*02f0*/  I2FP.F32.S32 R3, R10 ;  /* 0x0000000a00037245 */ /* 0x000fe20000201400 */
[----:B0-----:R-:W-:-:S06]  /*0300*/  UIADD3 UR4, UPT, UPT, UR4, -0x1, URZ ;  /* 0xffffffff04047890 */ /* 0x001fcc000fffe0ff */
[----:B------:R-:W-:-:S07]  /*0310*/  I2FP.F32.S32 R4, UR4 ;  /* 0x0000000400047c45 */ /* 0x000fce0008201400 */
.L_x_7:
[----:B0-----:R-:W0:Y:S01]  /*0320*/  LDCU UR8, c[0x0][0x3a0] ;  /* 0x00007400ff0877ac */ /* 0x001e220008000800 */
[----:B------:R-:W1:Y:S01]  /*0330*/  LDCU.64 UR4, c[0x0][0x380] ;  /* 0x00007000ff0477ac */ /* 0x000e620008000a00 */
[----:B0-----:R-:W-:Y:S01]  /*0340*/  IMAD R7, R2, UR8, R5 ;  /* 0x0000000802077c24 */ /* 0x001fe2000f8e0205 */
[----:B------:R-:W0:Y:S04]  /*0350*/  LDCU.64 UR8, c[0x0][0x390] ;  /* 0x00007200ff0877ac */ /* 0x000e280008000a00 */
[----:B-1----:R-:W-:-:S04]  /*0360*/  IADD3 R14, P0, PT, R7, UR4, RZ ;  /* 0x00000004070e7c10 */ /* 0x002fc8000ff1e0ff */
[----:B------:R-:W-:-:S05]  /*0370*/  LEA.HI.X.SX32 R15, R7, UR5, 0x1, P0 ;  /* 0x00000005070f7c11 */ /* 0x000fca00080f0eff */
[----:B------:R-:W2:Y:S01]  /*0380*/  LDG.E.U8 R14, desc[UR6][R14.64] ;  /* 0x000000060e0e7981 */ /* 0x000ea2000c1e1100 */
[----:B------:R-:W-:Y:S01]  /*0390*/  BSSY.RECONVERGENT B0, `(.L_x_0) ;  /* 0x000002c000007945 */ /* 0x000fe20003800200 */
[----:B--2---:R-:W-:-:S04]  /*03a0*/  ISETP.NE.AND P0, PT, R14, RZ, PT ;  /* 0x000000ff0e00720c */ /* 0x004fc80003f05270 */
[----:B------:R-:W-:-:S13]  /*03b0*/  ISETP.EQ.OR P0, PT, R10, R5, !P0 ;  /* 0x000000050a00720c */ /* 0x000fda0004702670 */
[----:B0-----:R-:W-:Y:S05]  /*03c0*/  @P0 BRA `(.L_x_1) ;  /* 0x0000000000a00947 */ /* 0x001fea0003800000 */
[----:B------:R-:W0:Y:S01]  /*03d0*/  LDC.64 R14, c[0x0][0x398] ;  /* 0x0000e600ff0e7b82 */ /* 0x000e220000000a00 */
[C---:B------:R-:W-:Y:S01]  /*03e0*/  ISETP.NE.AND P0, PT, R5.reuse, R12, PT ;  /* 0x0000000c0500720c */ /* 0x040fe20003f05270 */
[----:B------:R-:W-:Y:S02]  /*03f0*/  IMAD.MOV.U32 R9, RZ, RZ, R4 ;  /* 0x000000ffff097224 */ /* 0x000fe400078e0004 */
[----:B0-----:R-:W-:-:S05]  /*0400*/  IMAD.WIDE.U32 R14, R5, 0x4, R14 ;  /* 0x00000004050e7825 */ /* 0x001fca00078e000e */
[----:B------:R-:W2:Y:S05]  /*0410*/  LDG.E R7, desc[UR6][R14.64] ;  /* 0x000000060e077981 */ /* 0x000eaa000c1e1900 */
[----:B------:R-:W3:Y:S01]  /*0420*/  @P0 LDG.E R9, desc[UR6][R14.64+0x4] ;  /* 0x000004060e090981 */ /* 0x000ee2000c1e1900 */
[----:B------:R-:W-:Y:S01]  /*0430*/  IMAD.MOV.U32 R11, RZ, RZ, RZ ;  /* 0x000000ffff0b7224 */ /* 0x000fe200078e00ff */
[----:B--2---:R-:W-:Y:S08]  /*0440*/  F2I.TRUNC.NTZ R7, R7 ;  /* 0x0000000700077305 */ /* 0x004ff0000020f100 */
[----:B---3--:R-:W0:Y:S02]  /*0450*/  F2I.TRUNC.NTZ R18, R9 ;  /* 0x0000000900127305 */ /* 0x008e24000020f100 */
[----:B0-----:R-:W-:-:S13]  /*0460*/  ISETP.GE.AND P0, PT, R7, R18, PT ;  /* 0x000000120700720c */ /* 0x001fda0003f06270 */
[----:B------:R-:W-:Y:S05]  /*0470*/  @P0 BRA `(.L_x_2) ;  /* 0x0000000000700947 */ /* 0x000fea0003800000 */
[----:B------:R-:W0:Y:S01]  /*0480*/  LDCU.64 UR4, c[0x0][0x390] ;  /* 0x00007200ff0477ac */ /* 0x000e220008000a00 */
[----:B------:R-:W-:-:S03]  /*0490*/  IMAD.WIDE R14, R7, 0x4, RZ ;  /* 0x00000004070e7825 */ /* 0x000fc600078e02ff */
[----:B0-----:R-:W-:-:S04]  /*04a0*/  IADD3 R16, P0, PT, R14, UR4, RZ ;  /* 0x000000040e107c10 */ /* 0x001fc8000ff1e0ff */
[----:B------:R-:W-:-:S05]  /*04b0*/  IADD3.X R17, PT, PT, R15, UR5, RZ, P0, !PT ;  /* 0x000000050f117c10 */ /* 0x000fca00087fe4ff */
[----:B------:R-:W2:Y:S01]  /*04c0*/  LDG.E R16, desc[UR6][R16.64] ;  /* 0x0000000610107981 */ /* 0x000ea2000c1e1900 */
[----:B------:R-:W-:Y:S04]  /*04d0*/  BSSY.RECONVERGENT B1, `(.L_x_2) ;  /* 0x0000016000017945 */ /* 0x000fe80003800200 */
[----:B------:R-:W-:Y:S01]  /*04e0*/  BSSY.RELIABLE B2, `(.L_x_3) ;  /* 0x0000010000027945 */ /* 0x000fe20003800100 */
[----:B--2---:R-:W-:-:S13]  /*04f0*/  FSETP.NEU.AND P0, PT, R16, R3, PT ;  /* 0x000000031000720b */ /* 0x004fda0003f0d000 */
[----:B------:R-:W-:Y:S05]  /*0500*/  @!P0 BRA `(.L_x_4) ;  /* 0x0000000000348947 */ /* 0x000fea0003800000 */
[----:B------:R-:W-:Y:S01]  /*0510*/  BSSY.RELIABLE B3, `(.L_x_4) ;  /* 0x000000c000037945 */ /* 0x000fe20003800100 */
.L_x_6:
[----:B------:R-:W-:-:S05]  /*0520*/  VIADD R7, R7, 0x1 ;  /* 0x0000000107077836 */ /* 0x000fca0000000000 */
[----:B------:R-:W-:-:S13]  /*0530*/  ISETP.NE.AND P0, PT, R7, R18, PT ;  /* 0x000000120700720c */ /* 0x000fda0003f05270 */
[----:B------:R-:W-:Y:S05]  /*0540*/  @!P0 BREAK.RELIABLE B3 ;  /* 0x0000000000038942 */ /* 0x000fea0003800100 */
[----:B------:R-:W-:Y:S05]  /*0550*/  @!P0 BREAK.RELIABLE B2 ;  /* 0x0000000000028942 */ /* 0x000fea0003800100 */
[----:B------:R-:W-:Y:S05]  /*0560*/  @!P0 BRA `(.L_x_5) ;  /* 0x0000000000308947 */ /* 0x000fea0003800000 */
[----:B------:R-:W-:-:S03]  /*0570*/  IMAD.WIDE R14, R7, 0x4, RZ ;  /* 0x00000004070e7825 */ /* 0x000fc600078e02ff */
[----:B------:R-:W-:-:S04]  /*0580*/  IADD3 R16, P0, PT, R14, UR8, RZ ;  /* 0x000000080e107c10 */ /* 0x000fc8000ff1e0ff */
[----:B------:R-:W-:-:S05]  /*0590*/  IADD3.X R17, PT, PT, R15, UR9, RZ, P0, !PT ;  /* 0x000000090f117c10 */ /* 0x000fca00087fe4ff */
[----:B------:R-:W2:Y:S02]  /*05a0*/  LDG.E R16, desc[UR6][R16.64] ;  /* 0x0000000610107981 */ /* 0x000ea4000c1e1900 */
[----:B--2---:R-:W-:-:S13]  /*05b0*/  FSETP.NEU.AND P0, PT, R16, R3, PT ;  /* 0x000000031000720b */ /* 0x004fda0003f0d000 */
[----:B------:R-:W-:Y:S05]  /*05c0*/  @P0 BRA `(.L_x_6) ;  /* 0xfffffffc00d40947 */ /* 0x000fea000383ffff */
[----:B------:R-:W-:Y:S05]  /*05d0*/  BSYNC.RELIABLE B3 ;  /* 0x0000000000037941 */ /* 0x000fea0003800100 */
.L_x_4:
[----:B------:R-:W-:Y:S05]  /*05e0*/  BSYNC.RELIABLE B2 ;  /* 0x0000000000027941 */ /* 0x000fea0003800100 */
.L_x_3:
[----:B------:R-:W0:Y:S02]  /*05f0*/  LDCU.64 UR4, c[0x0][0x388] ;  /* 0x00007100ff0477ac */ /* 0x000e240008000a00 */
[----:B0-----:R-:W-:-:S04]  /*0600*/  IADD3 R14, P0, PT, R14, UR4, RZ ;  /* 0x000000040e0e7c10 */ /* 0x001fc8000ff1e0ff */
[----:B------:R-:W-:-:S05]  /*0610*/  IADD3.X R15, PT, PT, R15, UR5, RZ, P0, !PT ;  /* 0x000000050f0f7c10 */ /* 0x000fca00087fe4ff */
[----:B------:R0:W5:Y:S04]  /*0620*/  LDG.E R11, desc[UR6][R14.64] ;  /* 0x000000060e0b7981 */ /* 0x000168000c1e1900 */
.L_x_5:
[----:B------:R-:W-:Y:S05]  /*0630*/  BSYNC.RECONVERGENT B1 ;  /* 0x0000000000017941 */ /* 0x000fea0003800200 */
.L_x_2:
[----:B-----5:R-:W-:-:S07]  /*0640*/  FADD R6, R6, R11 ;  /* 0x0000000b06067221 */ /* 0x020fce0000000000 */
.L_x_1:
[----:B------:R-:W-:Y:S05]  /*0650*/  BSYNC.RECONVERGENT B0 ;  /* 0x0000000000007941 */ /* 0x000fea0003800200 */
.L_x_0:
[----:B------:R-:W-:Y:S05]  /*0660*/  WARPSYNC.ALL ;  /* 0x0000000000007948 */ /* 0x000fea0003800000 */
[----:B------:R-:W-:-:S05]  /*0670*/  VIADD R5, R5, 0x1 ;  /* 0x0000000105057836 */ /* 0x000fca0000000000 */
[----:B------:R-:W-:-:S13]  /*0680*/  ISETP.NE.AND P0, PT, R5, R8, PT ;  /* 0x000000080500720c */ /* 0x000fda0003f05270 */
[----:B------:R-:W-:Y:S05]  /*0690*/  @P0 BRA `(.L_x_7) ;  /* 0xfffffffc00200947 */ /* 0x000fea000383ffff */
[----:B------:R-:W1:Y:S02]  /*06a0*/  LDCU UR4, c[0x0][0x3ac] ;  /* 0x00007580ff0477ac */ /* 0x000e640008000800 */
[----:B-1----:R-:W-:-:S13]  /*06b0*/  FSETP.GE.AND P0, PT, R6, UR4, PT ;  /* 0x0000000406007c0b */ /* 0x002fda000bf06000 */
[----:B------:R-:W-:Y:S05]  /*06c0*/  @!P0 EXIT ;  /* 0x000000000000894d */ /* 0x000fea0003800000 */
[----:B------:R-:W1:Y:S01]  /*06d0*/  LDCU.64 UR4, c[0x0][0x380] ;  /* 0x00007000ff0477ac */ /* 0x000e620008000a00 */
[----:B------:R-:W-:Y:S01]  /*06e0*/  IMAD.MOV.U32 R4, RZ, RZ, 0x1 ;  /* 0x00000001ff047424 */ /* 0x000fe200078e00ff */
[----:B-1----:R-:W-:-:S04]  /*06f0*/  IADD3 R2, P0, PT, R0, UR4, RZ ;  /* 0x0000000400027c10 */ /* 0x002fc8000ff1e0ff */
[----:B------:R-:W-:Y:S02]  /*0700*/  LEA.HI.X.SX32 R3, R0, UR5, 0x1, P0 ;  /* 0x0000000500037c11 */ /* 0x000fe400080f0eff */
[----:B------:R-:W-:-:S05]  /*0710*/  PRMT R0, R4, 0x7610, R0 ;  /* 0x0000761004007816 */ /* 0x000fca0000000000 */
[----:B------:R-:W-:Y:S01]  /*0720*/  STG.E.U8 desc[UR6][R2.64], R0 ;  /* 0x0000000002007986 */ /* 0x000fe2000c101106 */
[----:B------:R-:W-:Y:S05]  /*0730*/  EXIT ;  /* 0x000000000000794d */ /* 0x000fea0003800000 */
.L_x_8:
[----:B------:R-:W-:-:S00]  /*0740*/  BRA `(.L_x_8) ;  /* 0xfffffffc00fc7947 */ /* 0x000fc0000383ffff */
[----:B------:R-:W-:-:S00]  /*0750*/  NOP ;  /* 0x0000000000007918 */ /* 0x000fc00000000000 */
        /* <DEDUP_REMOVED lines=10> */
.L_x_10:


//--------------------- .text._Z6warmUpv          --------------------------
	.section	.text._Z6warmUpv,"ax",@progbits
	.align	128
        .global         _Z6warmUpv
        .type           _Z6warmUpv,@function
        .size           _Z6warmUpv,(.L_x_11 - _Z6warmUpv)
        .other          _Z6warmUpv,@"STO_CUDA_ENTRY STV_DEFAULT"
_Z6warmUpv:
.text._Z6warmUpv:
[----:B------:R-:W-:Y:S01]  /*0000*/  LDC R1, c[0x0][0x37c] ;  /* 0x0000df00ff017b82 */ /* 0x000fe20000000800 */
[----:B------:R-:W-:Y:S05]  /*0010*/  EXIT ;  /* 0x000000000000794d */ /* 0x000fea0003800000 */
.L_x_9:
        /* <DEDUP_REMOVED lines=14> */
.L_x_11:


//--------------------- .nv.shared.reserved.0     --------------------------
	.section	.nv.shared.reserved.0,"aw",@nobits
	.weak		__nv_reservedSMEM_offset_0_alias
	.size		__nv_reservedSMEM_offset_0_alias, 0, 64
	.other		__nv_reservedSMEM_offset_0_alias,@"STO_CUDA_RESERVED_SHARED STV_DEFAULT"
__nv_reservedSMEM_offset_0_alias:
	.zero		0
	.zero		64


//--------------------- .nv.constant0._Z29InfluenceSpreadPopulationStepPbPfS0_S0_iiifS_ --------------------------
	.section	.nv.constant0._Z29InfluenceSpreadPopulationStepPbPfS0_S0_iiifS_,"a",@progbits
	.sectionflags	@""
	.align	4
.nv.constant0._Z29InfluenceSpreadPopulationStepPbPfS0_S0_iiifS_:
	.zero		952


//--------------------- .nv.constant0._Z6warmUpv  --------------------------
	.section	.nv.constant0._Z6warmUpv,"a",@progbits
	.sectionflags	@""
	.align	4
.nv.constant0._Z6warmUpv:
	.zero		896


//--------------------- SYMBOLS --------------------------

	.type		.nv.reservedSmem.offset0,@object
	.size		.nv.reservedSmem.offset0,0x4
